	.headerflags	@"EF_CUDA_TEXMODE_UNIFIED EF_CUDA_64BIT_ADDRESS EF_CUDA_ACCELERATORS EF_CUDA_SM90 EF_CUDA_VIRTUAL_SM(EF_CUDA_SM90)"
	.elftype	@"ET_EXEC"


//--------------------- .nv.info                  --------------------------
	.section	.nv.info,"",@"SHT_CUDA_INFO"
	.align	4


	//----- nvinfo : EIATTR_REGCOUNT
	.align		4
        /*0000*/ 	.byte	0x04, 0x2f
        /*0002*/ 	.short	(.L_3 - .L_2)
	.align		4
.L_2:
        /*0004*/ 	.word	index@(triton_poi_fused__native_batch_norm_legit_no_training_add_3)
        /*0008*/ 	.word	0x0000001c


	//----- nvinfo : EIATTR_MIN_STACK_SIZE
	.align		4
.L_3:
        /*000c*/ 	.byte	0x04, 0x12
        /*000e*/ 	.short	(.L_5 - .L_4)
	.align		4
.L_4:
        /*0010*/ 	.word	index@(triton_poi_fused__native_batch_norm_legit_no_training_add_3)
        /*0014*/ 	.word	0x00000000


	//----- nvinfo : EIATTR_FRAME_SIZE
	.align		4
.L_5:
        /*0018*/ 	.byte	0x04, 0x11
        /*001a*/ 	.short	(.L_7 - .L_6)
	.align		4
.L_6:
        /*001c*/ 	.word	index@(triton_poi_fused__native_batch_norm_legit_no_training_add_3)
        /*0020*/ 	.word	0x00000000


	//----- nvinfo : EIATTR_MIN_STACK_SIZE
	.align		4
.L_7:
        /*0024*/ 	.byte	0x04, 0x12
        /*0026*/ 	.short	(.L_9 - .L_8)
	.align		4
.L_8:
        /*0028*/ 	.word	index@(triton_poi_fused__native_batch_norm_legit_no_training_add_3)
        /*002c*/ 	.word	0x00000000
.L_9:


//--------------------- .nv.info.triton_poi_fused__native_batch_norm_legit_no_training_add_3 --------------------------
	.section	.nv.info.triton_poi_fused__native_batch_norm_legit_no_training_add_3,"",@"SHT_CUDA_INFO"
	.sectionflags	@""
	.align	4


	//----- nvinfo : EIATTR_CUDA_API_VERSION
	.align		4
        /*0000*/ 	.byte	0x04, 0x37
        /*0002*/ 	.short	(.L_11 - .L_10)
.L_10:
        /*0004*/ 	.word	0x0000007c


	//----- nvinfo : EIATTR_KPARAM_INFO
	.align		4
.L_11:
        /*0008*/ 	.byte	0x04, 0x17
        /*000a*/ 	.short	(.L_13 - .L_12)
.L_12:
        /*000c*/ 	.word	0x00000000
        /*0010*/ 	.short	0x0008
        /*0012*/ 	.short	0x0040
        /*0014*/ 	.byte	0x00, 0xf0, 0x11, 0x00


	//----- nvinfo : EIATTR_KPARAM_INFO
	.align		4
.L_13:
        /*0018*/ 	.byte	0x04, 0x17
        /*001a*/ 	.short	(.L_15 - .L_14)
.L_14:
        /*001c*/ 	.word	0x00000000
        /*0020*/ 	.short	0x0007
        /*0022*/ 	.short	0x0038
        /*0024*/ 	.byte	0x00, 0xf4, 0x21, 0x00


	//----- nvinfo : EIATTR_KPARAM_INFO
	.align		4
.L_15:
        /*0028*/ 	.byte	0x04, 0x17
        /*002a*/ 	.short	(.L_17 - .L_16)
.L_16:
        /*002c*/ 	.word	0x00000000
        /*0030*/ 	.short	0x0006
        /*0032*/ 	.short	0x0030
        /*0034*/ 	.byte	0x00, 0xf4, 0x21, 0x00


	//----- nvinfo : EIATTR_KPARAM_INFO
	.align		4
.L_17:
        /*0038*/ 	.byte	0x04, 0x17
        /*003a*/ 	.short	(.L_19 - .L_18)
.L_18:
        /*003c*/ 	.word	0x00000000
        /*0040*/ 	.short	0x0005
        /*0042*/ 	.short	0x0028
        /*0044*/ 	.byte	0x00, 0xf4, 0x21, 0x00


	//----- nvinfo : EIATTR_KPARAM_INFO
	.align		4
.L_19:
        /*0048*/ 	.byte	0x04, 0x17
        /*004a*/ 	.short	(.L_21 - .L_20)
.L_20:
        /*004c*/ 	.word	0x00000000
        /*0050*/ 	.short	0x0004
        /*0052*/ 	.short	0x0020
        /*0054*/ 	.byte	0x00, 0xf4, 0x21, 0x00


	//----- nvinfo : EIATTR_KPARAM_INFO
	.align		4
.L_21:
        /*0058*/ 	.byte	0x04, 0x17
        /*005a*/ 	.short	(.L_23 - .L_22)
.L_22:
        /*005c*/ 	.word	0x00000000
        /*0060*/ 	.short	0x0003
        /*0062*/ 	.short	0x0018
        /*0064*/ 	.byte	0x00, 0xf4, 0x21, 0x00


	//----- nvinfo : EIATTR_KPARAM_INFO
	.align		4
.L_23:
        /*0068*/ 	.byte	0x04, 0x17
        /*006a*/ 	.short	(.L_25 - .L_24)
.L_24:
        /*006c*/ 	.word	0x00000000
        /*0070*/ 	.short	0x0002
        /*0072*/ 	.short	0x0010
        /*0074*/ 	.byte	0x00, 0xf4, 0x21, 0x00


	//----- nvinfo : EIATTR_KPARAM_INFO
	.align		4
.L_25:
        /*0078*/ 	.byte	0x04, 0x17
        /*007a*/ 	.short	(.L_27 - .L_26)
.L_26:
        /*007c*/ 	.word	0x00000000
        /*0080*/ 	.short	0x0001
        /*0082*/ 	.short	0x0008
        /*0084*/ 	.byte	0x00, 0xf4, 0x21, 0x00


	//----- nvinfo : EIATTR_KPARAM_INFO
	.align		4
.L_27:
        /*0088*/ 	.byte	0x04, 0x17
        /*008a*/ 	.short	(.L_29 - .L_28)
.L_28:
        /*008c*/ 	.word	0x00000000
        /*0090*/ 	.short	0x0000
        /*0092*/ 	.short	0x0000
        /*0094*/ 	.byte	0x00, 0xf4, 0x21, 0x00


	//----- nvinfo : EIATTR_SPARSE_MMA_MASK
	.align		4
.L_29:
        /*0098*/ 	.byte	0x03, 0x50
        /*009a*/ 	.short	0x0000


	//----- nvinfo : EIATTR_MAXREG_COUNT
	.align		4
        /*009c*/ 	.byte	0x03, 0x1b
        /*009e*/ 	.short	0x00ff


	//----- nvinfo : EIATTR_EXIT_INSTR_OFFSETS
	.align		4
        /*00a0*/ 	.byte	0x04, 0x1c
        /*00a2*/ 	.short	(.L_31 - .L_30)


	//   ....[0]....
.L_30:
        /*00a4*/ 	.word	0x000004f0


	//   ....[1]....
        /*00a8*/ 	.word	0x00000510


	//----- nvinfo : EIATTR_REQNTID
	.align		4
.L_31:
        /*00ac*/ 	.byte	0x04, 0x10
        /*00ae*/ 	.short	(.L_33 - .L_32)
.L_32:
        /*00b0*/ 	.word	0x00000080
        /*00b4*/ 	.word	0x00000001
        /*00b8*/ 	.word	0x00000001


	//----- nvinfo : EIATTR_CBANK_PARAM_SIZE
	.align		4
.L_33:
        /*00bc*/ 	.byte	0x03, 0x19
        /*00be*/ 	.short	0x0044


	//----- nvinfo : EIATTR_PARAM_CBANK
	.align		4
        /*00c0*/ 	.byte	0x04, 0x0a
        /*00c2*/ 	.short	(.L_35 - .L_34)
	.align		4
.L_34:
        /*00c4*/ 	.word	index@(.nv.constant0.triton_poi_fused__native_batch_norm_legit_no_training_add_3)
        /*00c8*/ 	.short	0x0210
        /*00ca*/ 	.short	0x0044


	//----- nvinfo : EIATTR_SW_WAR
	.align		4
.L_35:
        /*00cc*/ 	.byte	0x04, 0x36
        /*00ce*/ 	.short	(.L_37 - .L_36)
.L_36:
        /*00d0*/ 	.word	0x00000008
.L_37:


//--------------------- .nv.callgraph             --------------------------
	.section	.nv.callgraph,"",@"SHT_CUDA_CALLGRAPH"
	.align	4
	.sectionentsize	8
	.align		4
        /*0000*/ 	.word	0x00000000
	.align		4
        /*0004*/ 	.word	0xffffffff
	.align		4
        /*0008*/ 	.word	0x00000000
	.align		4
        /*000c*/ 	.word	0xfffffffe
	.align		4
        /*0010*/ 	.word	0x00000000
	.align		4
        /*0014*/ 	.word	0xfffffffd
	.align		4
        /*0018*/ 	.word	0x00000000
	.align		4
        /*001c*/ 	.word	0xfffffffc


//--------------------- .nv.constant4             --------------------------
	.section	.nv.constant4,"a",@progbits
	.align	8
	.align		8
.nv.constant4:
        /*0000*/ 	.dword	_$_str
	.align		8
        /*0008*/ 	.dword	_$_str_$_2


//--------------------- .text.triton_poi_fused__native_batch_norm_legit_no_training_add_3 --------------------------
	.section	.text.triton_poi_fused__native_batch_norm_legit_no_training_add_3,"ax",@progbits
	.align	128
        .global         triton_poi_fused__native_batch_norm_legit_no_training_add_3
        .type           triton_poi_fused__native_batch_norm_legit_no_training_add_3,@function
        .size           triton_poi_fused__native_batch_norm_legit_no_training_add_3,(.L_x_1 - triton_poi_fused__native_batch_norm_legit_no_training_add_3)
        .other          triton_poi_fused__native_batch_norm_legit_no_training_add_3,@"STO_CUDA_ENTRY STV_DEFAULT"
triton_poi_fused__native_batch_norm_legit_no_training_add_3:
.text.triton_poi_fused__native_batch_norm_legit_no_training_add_3:
[----:B------:R-:W0:Y:S01]  /*0000*/  LDC R1, c[0x0][0x28] ;  /* 0x00000a00ff017b82 */ /* 0x000e220000000800 */
[----:B------:R-:W1:Y:S07]  /*0010*/  S2R R0, SR_TID.X ;  /* 0x0000000000007919 */ /* 0x000e6e0000002100 */
[----:B------:R-:W2:Y:S01]  /*0020*/  LDC.64 R14, c[0x0][0x220] ;  /* 0x00008800ff0e7b82 */ /* 0x000ea20000000a00 */
[----:B------:R-:W-:Y:S02]  /*0030*/  CS2R R8, SRZ ;  /* 0x0000000000087805 */ /* 0x000fe4000001ff00 */
[----:B------:R-:W-:Y:S01]  /*0040*/  CS2R R16, SRZ ;  /* 0x0000000000107805 */ /* 0x000fe2000001ff00 */
[----:B------:R-:W3:Y:S01]  /*0050*/  S2R R7, SR_CTAID.X ;  /* 0x0000000000077919 */ /* 0x000ee20000002500 */
[----:B------:R-:W-:-:S03]  /*0060*/  ULDC.64 UR4, c[0x0][0x208] ;  /* 0x0000820000047ab9 */ /* 0x000fc60000000a00 */
[----:B------:R-:W4:Y:S08]  /*0070*/  LDC.64 R10, c[0x0][0x210] ;  /* 0x00008400ff0a7b82 */ /* 0x000f300000000a00 */
[----:B------:R-:W5:Y:S08]  /*0080*/  LDC.64 R22, c[0x0][0x218] ;  /* 0x00008600ff167b82 */ /* 0x000f700000000a00 */
[----:B------:R-:W4:Y:S01]  /*0090*/  LDC.64 R18, c[0x0][0x228] ;  /* 0x00008a00ff127b82 */ /* 0x000f220000000a00 */
[----:B-1----:R-:W-:-:S07]  /*00a0*/  SHF.L.U32 R0, R0, 0x1, RZ ;  /* 0x0000000100007819 */ /* 0x002fce00000006ff */
[----:B------:R-:W1:Y:S01]  /*00b0*/  LDC.64 R12, c[0x0][0x230] ;  /* 0x00008c00ff0c7b82 */ /* 0x000e620000000a00 */
[----:B---3--:R-:W-:Y:S02]  /*00c0*/  SHF.R.S32.HI R2, RZ, 0x17, R7 ;  /* 0x00000017ff027819 */ /* 0x008fe40000011407 */
[----:B------:R-:W-:Y:S02]  /*00d0*/  LOP3.LUT R0, R0, 0xfe, RZ, 0xc0, !PT ;  /* 0x000000fe00007812 */ /* 0x000fe400078ec0ff */
[----:B------:R-:W-:Y:S02]  /*00e0*/  SGXT R2, R2, 0x1 ;  /* 0x000000010202781a */ /* 0x000fe40000000200 */
[----:B------:R-:W-:-:S04]  /*00f0*/  LEA R7, R7, R0, 0x8 ;  /* 0x0000000007077211 */ /* 0x000fc800078e40ff */
[----:B------:R-:W-:Y:S02]  /*0100*/  LEA.HI R2, R2, R7, RZ, 0x4 ;  /* 0x0000000702027211 */ /* 0x000fe400078f20ff */
[----:B------:R-:W-:Y:S02]  /*0110*/  ISETP.GE.AND P4, PT, R7, 0x100, PT ;  /* 0x000001000700780c */ /* 0x000fe40003f86270 */
[----:B------:R-:W-:-:S04]  /*0120*/  SHF.R.S32.HI R2, RZ, 0x4, R2 ;  /* 0x00000004ff027819 */ /* 0x000fc80000011402 */
[----:B------:R-:W-:-:S04]  /*0130*/  LEA.HI R0, R2, R2, RZ, 0x2 ;  /* 0x0000000202007211 */ /* 0x000fc800078f10ff */
[----:B------:R-:W-:-:S04]  /*0140*/  LOP3.LUT R21, R0, 0xfffffffc, RZ, 0xc0, !PT ;  /* 0xfffffffc00157812 */ /* 0x000fc800078ec0ff */
[----:B------:R-:W-:Y:S02]  /*0150*/  IADD3 R21, R2, -R21, RZ ;  /* 0x8000001502157210 */ /* 0x000fe40007ffe0ff */
[----:B------:R-:W3:Y:S03]  /*0160*/  LDC.64 R2, c[0x0][0x238] ;  /* 0x00008e00ff027b82 */ /* 0x000ee60000000a00 */
[----:B--2---:R-:W-:-:S05]  /*0170*/  IMAD.WIDE R14, R21, 0x4, R14 ;  /* 0x00000004150e7825 */ /* 0x004fca00078e020e */
[----:B------:R-:W2:Y:S04]  /*0180*/  @!P4 LDG.E.EL R8, desc[UR4][R14.64] ;  /* 0x000000040e08c981 */ /* 0x000ea8000c2e1900 */
[----:B------:R5:W2:Y:S01]  /*0190*/  @!P4 LDG.E.EL R17, desc[UR4][R14.64] ;  /* 0x000000040e11c981 */ /* 0x000aa2000c2e1900 */
[----:B------:R-:W-:Y:S01]  /*01a0*/  HFMA2.MMA R6, -RZ, RZ, 0, 0 ;  /* 0x00000000ff067435 */ /* 0x000fe200000001ff */
[----:B------:R-:W-:Y:S01]  /*01b0*/  CS2R R4, SRZ ;  /* 0x0000000000047805 */ /* 0x000fe2000001ff00 */
[----:B----4-:R-:W-:Y:S01]  /*01c0*/  IMAD.WIDE R10, R7, 0x4, R10 ;  /* 0x00000004070a7825 */ /* 0x010fe200078e020a */
[----:B------:R-:W-:-:S03]  /*01d0*/  MOV R0, RZ ;  /* 0x000000ff00007202 */ /* 0x000fc60000000f00 */
[C---:B-1----:R-:W-:Y:S01]  /*01e0*/  IMAD.WIDE R24, R21.reuse, 0x4, R12 ;  /* 0x0000000415187825 */ /* 0x042fe200078e020c */
[----:B------:R1:W4:Y:S03]  /*01f0*/  @!P4 LDG.E.64 R4, desc[UR4][R10.64] ;  /* 0x000000040a04c981 */ /* 0x000326000c1e1b00 */
[----:B-----5:R-:W-:-:S04]  /*0200*/  IMAD.WIDE R14, R21, 0x4, R22 ;  /* 0x00000004150e7825 */ /* 0x020fc800078e0216 */
[----:B0-----:R-:W-:Y:S01]  /*0210*/  IMAD.WIDE R22, R21, 0x4, R18 ;  /* 0x0000000415167825 */ /* 0x001fe200078e0212 */
[----:B------:R-:W-:Y:S01]  /*0220*/  HFMA2.MMA R21, -RZ, RZ, 0, 0 ;  /* 0x00000000ff157435 */ /* 0x000fe200000001ff */
[----:B------:R-:W4:Y:S01]  /*0230*/  @!P4 LDG.E.EL R9, desc[UR4][R14.64] ;  /* 0x000000040e09c981 */ /* 0x000f22000c2e1900 */
[----:B------:R-:W-:Y:S02]  /*0240*/  MOV R19, RZ ;  /* 0x000000ff00137202 */ /* 0x000fe40000000f00 */
[----:B------:R-:W-:Y:S01]  /*0250*/  CS2R R12, SRZ ;  /* 0x00000000000c7805 */ /* 0x000fe2000001ff00 */
[C---:B---3--:R-:W-:Y:S01]  /*0260*/  IMAD.WIDE R2, R7.reuse, 0x4, R2 ;  /* 0x0000000407027825 */ /* 0x048fe200078e0202 */
[----:B------:R-:W3:Y:S01]  /*0270*/  @!P4 LDG.E.EL R6, desc[UR4][R14.64] ;  /* 0x000000040e06c981 */ /* 0x000ee2000c2e1900 */
[----:B-1----:R-:W0:Y:S03]  /*0280*/  LDC.64 R10, c[0x0][0x240] ;  /* 0x00009000ff0a7b82 */ /* 0x002e260000000a00 */
[----:B------:R-:W5:Y:S04]  /*0290*/  @!P4 LDG.E.EL R0, desc[UR4][R22.64] ;  /* 0x000000041600c981 */ /* 0x000f68000c2e1900 */
[----:B------:R-:W3:Y:S04]  /*02a0*/  @!P4 LDG.E.EL R16, desc[UR4][R22.64] ;  /* 0x000000041610c981 */ /* 0x000ee8000c2e1900 */
[----:B------:R-:W5:Y:S04]  /*02b0*/  @!P4 LDG.E.EL R21, desc[UR4][R24.64] ;  /* 0x000000041815c981 */ /* 0x000f68000c2e1900 */
[----:B------:R-:W3:Y:S04]  /*02c0*/  @!P4 LDG.E.EL R19, desc[UR4][R24.64] ;  /* 0x000000041813c981 */ /* 0x000ee8000c2e1900 */
[----:B------:R1:W3:Y:S02]  /*02d0*/  @!P4 LDG.E.64 R12, desc[UR4][R2.64] ;  /* 0x00000004020cc981 */ /* 0x0002e4000c1e1b00 */
[----:B-1----:R-:W1:Y:S01]  /*02e0*/  LDC.64 R2, c[0x0][0x248] ;  /* 0x00009200ff027b82 */ /* 0x002e620000000a00 */
[----:B0-----:R-:W-:-:S04]  /*02f0*/  IMAD.WIDE R10, R7, 0x4, R10 ;  /* 0x00000004070a7825 */ /* 0x001fc800078e020a */
[----:B-1----:R-:W-:-:S04]  /*0300*/  IMAD.WIDE R2, R7, 0x4, R2 ;  /* 0x0000000407027825 */ /* 0x002fc800078e0202 */
[----:B--2---:R-:W-:Y:S01]  /*0310*/  FADD R8, R8, 9.9999997473787516356e-06 ;  /* 0x3727c5ac08087421 */ /* 0x004fe20000000000 */
[----:B------:R-:W-:-:S03]  /*0320*/  FADD R17, R17, 9.9999997473787516356e-06 ;  /* 0x3727c5ac11117421 */ /* 0x000fc60000000000 */
[----:B------:R-:W0:Y:S08]  /*0330*/  MUFU.SQRT R14, R8 ;  /* 0x00000008000e7308 */ /* 0x000e300000002000 */
[----:B------:R-:W1:Y:S01]  /*0340*/  MUFU.SQRT R15, R17 ;  /* 0x00000011000f7308 */ /* 0x000e620000002000 */
[C---:B0-----:R-:W-:Y:S02]  /*0350*/  FSETP.GT.AND P0, PT, R14.reuse, 8.50705917302346158658e+37, PT ;  /* 0x7e8000000e00780b */ /* 0x041fe40003f04000 */
[----:B------:R-:W-:-:S02]  /*0360*/  FSETP.GEU.AND P2, PT, R14, 1.175494350822287508e-38, PT ;  /* 0x008000000e00780b */ /* 0x000fc40003f4e000 */
[C---:B-1----:R-:W-:Y:S02]  /*0370*/  FSETP.GT.AND P1, PT, R15.reuse, 8.50705917302346158658e+37, PT ;  /* 0x7e8000000f00780b */ /* 0x042fe40003f24000 */
[----:B------:R-:W-:-:S07]  /*0380*/  FSETP.GEU.AND P3, PT, R15, 1.175494350822287508e-38, PT ;  /* 0x008000000f00780b */ /* 0x000fce0003f6e000 */
[----:B------:R-:W-:Y:S01]  /*0390*/  @P0 FMUL R14, R14, 0.25 ;  /* 0x3e8000000e0e0820 */ /* 0x000fe20000400000 */
[----:B------:R-:W-:-:S03]  /*03a0*/  HFMA2.MMA R8, -RZ, RZ, 1.625, 0 ;  /* 0x3e800000ff087435 */ /* 0x000fc600000001ff */
[----:B------:R-:W-:Y:S01]  /*03b0*/  @!P2 FMUL R14, R14, 16777216 ;  /* 0x4b8000000e0ea820 */ /* 0x000fe20000400000 */
[----:B------:R-:W-:-:S04]  /*03c0*/  @P1 FMUL R15, R15, 0.25 ;  /* 0x3e8000000f0f1820 */ /* 0x000fc80000400000 */
[----:B------:R-:W-:Y:S01]  /*03d0*/  @!P3 FMUL R15, R15, 16777216 ;  /* 0x4b8000000f0fb820 */ /* 0x000fe20000400000 */
[----:B------:R-:W0:Y:S01]  /*03e0*/  MUFU.RCP R14, R14 ;  /* 0x0000000e000e7308 */ /* 0x000e220000001000 */
[----:B------:R-:W-:-:S07]  /*03f0*/  FSEL R17, R8, 1, P0 ;  /* 0x3f80000008117808 */ /* 0x000fce0000000000 */
[----:B------:R-:W1:Y:S01]  /*0400*/  MUFU.RCP R15, R15 ;  /* 0x0000000f000f7308 */ /* 0x000e620000001000 */
[----:B------:R-:W-:Y:S01]  /*0410*/  FSEL R8, R8, 1, P1 ;  /* 0x3f80000008087808 */ /* 0x000fe20000800000 */
[----:B------:R-:W-:-:S04]  /*0420*/  @!P2 FMUL R17, R17, 16777216 ;  /* 0x4b8000001111a820 */ /* 0x000fc80000400000 */
[----:B------:R-:W-:Y:S01]  /*0430*/  @!P3 FMUL R8, R8, 16777216 ;  /* 0x4b8000000808b820 */ /* 0x000fe20000400000 */
[----:B----4-:R-:W-:Y:S01]  /*0440*/  FADD R4, -R9, R4 ;  /* 0x0000000409047221 */ /* 0x010fe20000000100 */
[----:B---3--:R-:W-:Y:S01]  /*0450*/  FADD R5, -R6, R5 ;  /* 0x0000000506057221 */ /* 0x008fe20000000100 */
[----:B0-----:R-:W-:Y:S01]  /*0460*/  FMUL R17, R14, R17 ;  /* 0x000000110e117220 */ /* 0x001fe20000400000 */
[----:B-1----:R-:W-:-:S03]  /*0470*/  FMUL R8, R15, R8 ;  /* 0x000000080f087220 */ /* 0x002fc60000400000 */
[----:B------:R-:W-:Y:S01]  /*0480*/  FMUL R4, R4, R17 ;  /* 0x0000001104047220 */ /* 0x000fe20000400000 */
[----:B------:R-:W-:-:S03]  /*0490*/  FMUL R8, R5, R8 ;  /* 0x0000000805087220 */ /* 0x000fc60000400000 */
[----:B-----5:R-:W-:Y:S01]  /*04a0*/  FFMA R21, R4, R0, R21 ;  /* 0x0000000004157223 */ /* 0x020fe20000000015 */
[----:B------:R-:W-:-:S03]  /*04b0*/  FFMA R8, R8, R16, R19 ;  /* 0x0000001008087223 */ /* 0x000fc60000000013 */
[----:B------:R-:W-:Y:S01]  /*04c0*/  FADD R4, R21, R12 ;  /* 0x0000000c15047221 */ /* 0x000fe20000000000 */
[----:B------:R-:W-:-:S05]  /*04d0*/  FADD R5, R8, R13 ;  /* 0x0000000d08057221 */ /* 0x000fca0000000000 */
[----:B------:R0:W-:Y:S02]  /*04e0*/  @!P4 STG.E.64 desc[UR4][R10.64], R4 ;  /* 0x000000040a00c986 */ /* 0x0001e4000c101b04 */
[----:B0-----:R-:W-:Y:S05]  /*04f0*/  @P4 EXIT ;  /* 0x000000000000494d */ /* 0x001fea0003800000 */
[----:B------:R-:W-:Y:S01]  /*0500*/  STG.E.64 desc[UR4][R2.64], R12 ;  /* 0x0000000c02007986 */ /* 0x000fe2000c101b04 */
[----:B------:R-:W-:Y:S05]  /*0510*/  EXIT ;  /* 0x000000000000794d */ /* 0x000fea0003800000 */
.L_x_0:
[----:B------:R-:W-:-:S00]  /*0520*/  BRA `(.L_x_0) ;  /* 0xfffffffc00fc7947 */ /* 0x000fc0000383ffff */
[----:B------:R-:W-:-:S00]  /*0530*/  NOP ;  /* 0x0000000000007918 */ /* 0x000fc00000000000 */
        /* <DEDUP_REMOVED lines=12> */
.L_x_1:


//--------------------- .nv.global.init           --------------------------
	.section	.nv.global.init,"aw",@progbits
.nv.global.init:
	.type		_$_str,@object
	.size		_$_str,(_$_str_$_2 - _$_str)
_$_str:
        /*0000*/ 	.byte	0x5f, 0x5f, 0x43, 0x55, 0x44, 0x41, 0x5f, 0x46, 0x54, 0x5a, 0x00
	.type		_$_str_$_2,@object
	.size		_$_str_$_2,(.L_1 - _$_str_$_2)
_$_str_$_2:
        /*000b*/ 	.byte	0x5f, 0x5f, 0x43, 0x55, 0x44, 0x41, 0x5f, 0x50, 0x52, 0x45, 0x43, 0x5f, 0x53, 0x51, 0x52, 0x54
        /*001b*/ 	.byte	0x00
.L_1:


//--------------------- .nv.constant0.triton_poi_fused__native_batch_norm_legit_no_training_add_3 --------------------------
	.section	.nv.constant0.triton_poi_fused__native_batch_norm_legit_no_training_add_3,"a",@progbits
	.sectionflags	@""
	.align	4
.nv.constant0.triton_poi_fused__native_batch_norm_legit_no_training_add_3:
	.zero		596
